//
// Generated by NVIDIA NVVM Compiler
//
// Compiler Build ID: CL-36424714
// Cuda compilation tools, release 13.0, V13.0.88
// Based on NVVM 20.0.0
//

.version 9.0
.target sm_100
.address_size 64

	// .globl	_ZN4cuda6kernel13half_to_floatEPfP6__halfj
.func  (.param .b32 func_retval0) _ZN5nvstd8functionIFf6__halfEE14__make_functorIfZN4cuda6kernel13half_to_floatEPfPS1_jEUlS1_E_JS1_EE8__invokeEPvS1_
(
	.param .b64 _ZN5nvstd8functionIFf6__halfEE14__make_functorIfZN4cuda6kernel13half_to_floatEPfPS1_jEUlS1_E_JS1_EE8__invokeEPvS1__param_0,
	.param .align 16 .b8 _ZN5nvstd8functionIFf6__halfEE14__make_functorIfZN4cuda6kernel13half_to_floatEPfPS1_jEUlS1_E_JS1_EE8__invokeEPvS1__param_1[2]
)
;
.func  (.param .align 16 .b8 func_retval0[2]) _ZN5nvstd8functionIF6__halffEE14__make_functorIS1_ZN4cuda6kernel13float_to_halfEPS1_PfjEUlfE_JfEE8__invokeEPvf
(
	.param .b64 _ZN5nvstd8functionIF6__halffEE14__make_functorIS1_ZN4cuda6kernel13float_to_halfEPS1_PfjEUlfE_JfEE8__invokeEPvf_param_0,
	.param .b32 _ZN5nvstd8functionIF6__halffEE14__make_functorIS1_ZN4cuda6kernel13float_to_halfEPS1_PfjEUlfE_JfEE8__invokeEPvf_param_1
)
;

.visible .entry _ZN4cuda6kernel13half_to_floatEPfP6__halfj(
	.param .u64 .ptr .align 1 _ZN4cuda6kernel13half_to_floatEPfP6__halfj_param_0,
	.param .u64 .ptr .align 1 _ZN4cuda6kernel13half_to_floatEPfP6__halfj_param_1,
	.param .u32 _ZN4cuda6kernel13half_to_floatEPfP6__halfj_param_2
)
{
	.local .align 8 .b8 	__local_depot0[48];
	.reg .b64 	%SP;
	.reg .b64 	%SPL;
	.reg .b16 	%rs<9>;
	.reg .b32 	%r<11>;
	.reg .b32 	%f<21>;
	.reg .b64 	%rd<14>;

	mov.u64 	%SPL, __local_depot0;
	cvta.local.u64 	%SP, %SPL;
	ld.param.u64 	%rd1, [_ZN4cuda6kernel13half_to_floatEPfP6__halfj_param_0];
	ld.param.u64 	%rd2, [_ZN4cuda6kernel13half_to_floatEPfP6__halfj_param_1];
	cvta.to.global.u64 	%rd3, %rd1;
	cvta.to.global.u64 	%rd4, %rd2;
	mov.u32 	%r1, %tid.x;
	mov.u32 	%r2, %ntid.x;
	mov.u32 	%r3, %ctaid.x;
	mul.lo.s32 	%r4, %r2, %r3;
	shl.b32 	%r5, %r4, 3;
	mul.wide.u32 	%rd5, %r5, 2;
	add.s64 	%rd6, %rd4, %rd5;
	mul.wide.u32 	%rd7, %r5, 4;
	add.s64 	%rd8, %rd3, %rd7;
	mul.wide.u32 	%rd9, %r1, 16;
	add.s64 	%rd10, %rd6, %rd9;
	ld.global.v4.f32 	{%f1, %f2, %f3, %f4}, [%rd10];
	mov.b32 	%r6, %f1;
	mov.b32 	{%rs1, %rs2}, %r6;
	add.u64 	%rd11, %SP, 0;
	{ // callseq 0, 0
	.param .b64 param0;
	st.param.b64 	[param0], %rd11;
	.param .align 16 .b8 param1[2];
	st.param.b16 	[param1], %rs1;
	.param .b32 retval0;
	call.uni (retval0), 
	_ZN5nvstd8functionIFf6__halfEE14__make_functorIfZN4cuda6kernel13half_to_floatEPfPS1_jEUlS1_E_JS1_EE8__invokeEPvS1_, 
	(
	param0, 
	param1
	);
	ld.param.f32 	%f5, [retval0];
	} // callseq 0
	{ // callseq 1, 0
	.param .b64 param0;
	st.param.b64 	[param0], %rd11;
	.param .align 16 .b8 param1[2];
	st.param.b16 	[param1], %rs2;
	.param .b32 retval0;
	call.uni (retval0), 
	_ZN5nvstd8functionIFf6__halfEE14__make_functorIfZN4cuda6kernel13half_to_floatEPfPS1_jEUlS1_E_JS1_EE8__invokeEPvS1_, 
	(
	param0, 
	param1
	);
	ld.param.f32 	%f7, [retval0];
	} // callseq 1
	mov.b32 	%r7, %f2;
	mov.b32 	{%rs3, %rs4}, %r7;
	{ // callseq 2, 0
	.param .b64 param0;
	st.param.b64 	[param0], %rd11;
	.param .align 16 .b8 param1[2];
	st.param.b16 	[param1], %rs3;
	.param .b32 retval0;
	call.uni (retval0), 
	_ZN5nvstd8functionIFf6__halfEE14__make_functorIfZN4cuda6kernel13half_to_floatEPfPS1_jEUlS1_E_JS1_EE8__invokeEPvS1_, 
	(
	param0, 
	param1
	);
	ld.param.f32 	%f9, [retval0];
	} // callseq 2
	{ // callseq 3, 0
	.param .b64 param0;
	st.param.b64 	[param0], %rd11;
	.param .align 16 .b8 param1[2];
	st.param.b16 	[param1], %rs4;
	.param .b32 retval0;
	call.uni (retval0), 
	_ZN5nvstd8functionIFf6__halfEE14__make_functorIfZN4cuda6kernel13half_to_floatEPfPS1_jEUlS1_E_JS1_EE8__invokeEPvS1_, 
	(
	param0, 
	param1
	);
	ld.param.f32 	%f11, [retval0];
	} // callseq 3
	mov.b32 	%r8, %f3;
	mov.b32 	{%rs5, %rs6}, %r8;
	{ // callseq 4, 0
	.param .b64 param0;
	st.param.b64 	[param0], %rd11;
	.param .align 16 .b8 param1[2];
	st.param.b16 	[param1], %rs5;
	.param .b32 retval0;
	call.uni (retval0), 
	_ZN5nvstd8functionIFf6__halfEE14__make_functorIfZN4cuda6kernel13half_to_floatEPfPS1_jEUlS1_E_JS1_EE8__invokeEPvS1_, 
	(
	param0, 
	param1
	);
	ld.param.f32 	%f13, [retval0];
	} // callseq 4
	{ // callseq 5, 0
	.param .b64 param0;
	st.param.b64 	[param0], %rd11;
	.param .align 16 .b8 param1[2];
	st.param.b16 	[param1], %rs6;
	.param .b32 retval0;
	call.uni (retval0), 
	_ZN5nvstd8functionIFf6__halfEE14__make_functorIfZN4cuda6kernel13half_to_floatEPfPS1_jEUlS1_E_JS1_EE8__invokeEPvS1_, 
	(
	param0, 
	param1
	);
	ld.param.f32 	%f15, [retval0];
	} // callseq 5
	mov.b32 	%r9, %f4;
	mov.b32 	{%rs7, %rs8}, %r9;
	{ // callseq 6, 0
	.param .b64 param0;
	st.param.b64 	[param0], %rd11;
	.param .align 16 .b8 param1[2];
	st.param.b16 	[param1], %rs7;
	.param .b32 retval0;
	call.uni (retval0), 
	_ZN5nvstd8functionIFf6__halfEE14__make_functorIfZN4cuda6kernel13half_to_floatEPfPS1_jEUlS1_E_JS1_EE8__invokeEPvS1_, 
	(
	param0, 
	param1
	);
	ld.param.f32 	%f17, [retval0];
	} // callseq 6
	{ // callseq 7, 0
	.param .b64 param0;
	st.param.b64 	[param0], %rd11;
	.param .align 16 .b8 param1[2];
	st.param.b16 	[param1], %rs8;
	.param .b32 retval0;
	call.uni (retval0), 
	_ZN5nvstd8functionIFf6__halfEE14__make_functorIfZN4cuda6kernel13half_to_floatEPfPS1_jEUlS1_E_JS1_EE8__invokeEPvS1_, 
	(
	param0, 
	param1
	);
	ld.param.f32 	%f19, [retval0];
	} // callseq 7
	shl.b32 	%r10, %r1, 1;
	mul.wide.u32 	%rd12, %r10, 16;
	add.s64 	%rd13, %rd8, %rd12;
	st.global.v4.f32 	[%rd13], {%f5, %f7, %f9, %f11};
	st.global.v4.f32 	[%rd13+16], {%f13, %f15, %f17, %f19};
	ret;

}
	// .globl	_ZN4cuda6kernel13float_to_halfEP6__halfPfj
.visible .entry _ZN4cuda6kernel13float_to_halfEP6__halfPfj(
	.param .u64 .ptr .align 1 _ZN4cuda6kernel13float_to_halfEP6__halfPfj_param_0,
	.param .u64 .ptr .align 1 _ZN4cuda6kernel13float_to_halfEP6__halfPfj_param_1,
	.param .u32 _ZN4cuda6kernel13float_to_halfEP6__halfPfj_param_2
)
{
	.local .align 8 .b8 	__local_depot1[48];
	.reg .b64 	%SP;
	.reg .b64 	%SPL;
	.reg .b16 	%rs<17>;
	.reg .b32 	%r<11>;
	.reg .b32 	%f<13>;
	.reg .b64 	%rd<14>;

	mov.u64 	%SPL, __local_depot1;
	cvta.local.u64 	%SP, %SPL;
	ld.param.u64 	%rd1, [_ZN4cuda6kernel13float_to_halfEP6__halfPfj_param_0];
	ld.param.u64 	%rd2, [_ZN4cuda6kernel13float_to_halfEP6__halfPfj_param_1];
	cvta.to.global.u64 	%rd3, %rd1;
	cvta.to.global.u64 	%rd4, %rd2;
	mov.u32 	%r1, %tid.x;
	mov.u32 	%r2, %ntid.x;
	mov.u32 	%r3, %ctaid.x;
	mul.lo.s32 	%r4, %r2, %r3;
	shl.b32 	%r5, %r4, 3;
	mul.wide.u32 	%rd5, %r5, 4;
	add.s64 	%rd6, %rd4, %rd5;
	mul.wide.u32 	%rd7, %r5, 2;
	add.s64 	%rd8, %rd3, %rd7;
	shl.b32 	%r6, %r1, 1;
	mul.wide.u32 	%rd9, %r6, 16;
	add.s64 	%rd10, %rd6, %rd9;
	ld.global.v4.f32 	{%f1, %f2, %f3, %f4}, [%rd10];
	ld.global.v4.f32 	{%f5, %f6, %f7, %f8}, [%rd10+16];
	add.u64 	%rd11, %SP, 0;
	{ // callseq 8, 0
	.param .b64 param0;
	st.param.b64 	[param0], %rd11;
	.param .b32 param1;
	st.param.f32 	[param1], %f1;
	.param .align 16 .b8 retval0[2];
	call.uni (retval0), 
	_ZN5nvstd8functionIF6__halffEE14__make_functorIS1_ZN4cuda6kernel13float_to_halfEPS1_PfjEUlfE_JfEE8__invokeEPvf, 
	(
	param0, 
	param1
	);
	ld.param.b16 	%rs1, [retval0];
	} // callseq 8
	{ // callseq 9, 0
	.param .b64 param0;
	st.param.b64 	[param0], %rd11;
	.param .b32 param1;
	st.param.f32 	[param1], %f2;
	.param .align 16 .b8 retval0[2];
	call.uni (retval0), 
	_ZN5nvstd8functionIF6__halffEE14__make_functorIS1_ZN4cuda6kernel13float_to_halfEPS1_PfjEUlfE_JfEE8__invokeEPvf, 
	(
	param0, 
	param1
	);
	ld.param.b16 	%rs3, [retval0];
	} // callseq 9
	{ // callseq 10, 0
	.param .b64 param0;
	st.param.b64 	[param0], %rd11;
	.param .b32 param1;
	st.param.f32 	[param1], %f3;
	.param .align 16 .b8 retval0[2];
	call.uni (retval0), 
	_ZN5nvstd8functionIF6__halffEE14__make_functorIS1_ZN4cuda6kernel13float_to_halfEPS1_PfjEUlfE_JfEE8__invokeEPvf, 
	(
	param0, 
	param1
	);
	ld.param.b16 	%rs5, [retval0];
	} // callseq 10
	{ // callseq 11, 0
	.param .b64 param0;
	st.param.b64 	[param0], %rd11;
	.param .b32 param1;
	st.param.f32 	[param1], %f4;
	.param .align 16 .b8 retval0[2];
	call.uni (retval0), 
	_ZN5nvstd8functionIF6__halffEE14__make_functorIS1_ZN4cuda6kernel13float_to_halfEPS1_PfjEUlfE_JfEE8__invokeEPvf, 
	(
	param0, 
	param1
	);
	ld.param.b16 	%rs7, [retval0];
	} // callseq 11
	{ // callseq 12, 0
	.param .b64 param0;
	st.param.b64 	[param0], %rd11;
	.param .b32 param1;
	st.param.f32 	[param1], %f5;
	.param .align 16 .b8 retval0[2];
	call.uni (retval0), 
	_ZN5nvstd8functionIF6__halffEE14__make_functorIS1_ZN4cuda6kernel13float_to_halfEPS1_PfjEUlfE_JfEE8__invokeEPvf, 
	(
	param0, 
	param1
	);
	ld.param.b16 	%rs9, [retval0];
	} // callseq 12
	{ // callseq 13, 0
	.param .b64 param0;
	st.param.b64 	[param0], %rd11;
	.param .b32 param1;
	st.param.f32 	[param1], %f6;
	.param .align 16 .b8 retval0[2];
	call.uni (retval0), 
	_ZN5nvstd8functionIF6__halffEE14__make_functorIS1_ZN4cuda6kernel13float_to_halfEPS1_PfjEUlfE_JfEE8__invokeEPvf, 
	(
	param0, 
	param1
	);
	ld.param.b16 	%rs11, [retval0];
	} // callseq 13
	{ // callseq 14, 0
	.param .b64 param0;
	st.param.b64 	[param0], %rd11;
	.param .b32 param1;
	st.param.f32 	[param1], %f7;
	.param .align 16 .b8 retval0[2];
	call.uni (retval0), 
	_ZN5nvstd8functionIF6__halffEE14__make_functorIS1_ZN4cuda6kernel13float_to_halfEPS1_PfjEUlfE_JfEE8__invokeEPvf, 
	(
	param0, 
	param1
	);
	ld.param.b16 	%rs13, [retval0];
	} // callseq 14
	{ // callseq 15, 0
	.param .b64 param0;
	st.param.b64 	[param0], %rd11;
	.param .b32 param1;
	st.param.f32 	[param1], %f8;
	.param .align 16 .b8 retval0[2];
	call.uni (retval0), 
	_ZN5nvstd8functionIF6__halffEE14__make_functorIS1_ZN4cuda6kernel13float_to_halfEPS1_PfjEUlfE_JfEE8__invokeEPvf, 
	(
	param0, 
	param1
	);
	ld.param.b16 	%rs15, [retval0];
	} // callseq 15
	mul.wide.u32 	%rd12, %r1, 16;
	add.s64 	%rd13, %rd8, %rd12;
	mov.b32 	%r7, {%rs1, %rs3};
	mov.b32 	%f9, %r7;
	mov.b32 	%r8, {%rs5, %rs7};
	mov.b32 	%f10, %r8;
	mov.b32 	%r9, {%rs9, %rs11};
	mov.b32 	%f11, %r9;
	mov.b32 	%r10, {%rs13, %rs15};
	mov.b32 	%f12, %r10;
	st.global.v4.f32 	[%rd13], {%f9, %f10, %f11, %f12};
	ret;

}
.func  (.param .b32 func_retval0) _ZN5nvstd8functionIFf6__halfEE14__make_functorIfZN4cuda6kernel13half_to_floatEPfPS1_jEUlS1_E_JS1_EE8__invokeEPvS1_(
	.param .b64 _ZN5nvstd8functionIFf6__halfEE14__make_functorIfZN4cuda6kernel13half_to_floatEPfPS1_jEUlS1_E_JS1_EE8__invokeEPvS1__param_0,
	.param .align 16 .b8 _ZN5nvstd8functionIFf6__halfEE14__make_functorIfZN4cuda6kernel13half_to_floatEPfPS1_jEUlS1_E_JS1_EE8__invokeEPvS1__param_1[2]
)
{
	.reg .b16 	%rs<2>;
	.reg .b32 	%f<2>;

	ld.param.u16 	%rs1, [_ZN5nvstd8functionIFf6__halfEE14__make_functorIfZN4cuda6kernel13half_to_floatEPfPS1_jEUlS1_E_JS1_EE8__invokeEPvS1__param_1];
	// begin inline asm
	{  cvt.f32.f16 %f1, %rs1;}

	// end inline asm
	st.param.f32 	[func_retval0], %f1;
	ret;

}
.func  (.param .align 16 .b8 func_retval0[2]) _ZN5nvstd8functionIF6__halffEE14__make_functorIS1_ZN4cuda6kernel13float_to_halfEPS1_PfjEUlfE_JfEE8__invokeEPvf(
	.param .b64 _ZN5nvstd8functionIF6__halffEE14__make_functorIS1_ZN4cuda6kernel13float_to_halfEPS1_PfjEUlfE_JfEE8__invokeEPvf_param_0,
	.param .b32 _ZN5nvstd8functionIF6__halffEE14__make_functorIS1_ZN4cuda6kernel13float_to_halfEPS1_PfjEUlfE_JfEE8__invokeEPvf_param_1
)
{
	.reg .b16 	%rs<2>;
	.reg .b32 	%f<2>;

	ld.param.f32 	%f1, [_ZN5nvstd8functionIF6__halffEE14__make_functorIS1_ZN4cuda6kernel13float_to_halfEPS1_PfjEUlfE_JfEE8__invokeEPvf_param_1];
	// begin inline asm
	{  cvt.rn.f16.f32 %rs1, %f1;}

	// end inline asm
	st.param.b16 	[func_retval0], %rs1;
	ret;

}


// ===== COMPILED SASS (sm_100) =====

	.target	sm_100

	.elftype	@"ET_EXEC"


//--------------------- .note.nv.tkinfo           --------------------------
	.section	.note.nv.tkinfo,"",@"SHT_NOTE"
	.sectionflags	@"SHF_NOTE_NV_TKINFO"
	.tkinfo
        /*0018*/ 	.word	0x00000002
        /*0030*/ 	.string	""
        /*0030*/ 	.string	"ptxas"
        /*0030*/ 	.string	"Cuda compilation tools, release 13.0, V13.0.88"
        /*0030*/ 	.string	"Build cuda_13.0.r13.0/compiler.36424714_0"
        /*0030*/ 	.string	"-arch sm_100 -m 64 "



//--------------------- .note.nv.cuinfo           --------------------------
	.section	.note.nv.cuinfo,"",@"SHT_NOTE"
	.sectionflags	@"SHF_NOTE_NV_CUINFO"
        /*0018*/ 	.short	0x0002
        /*001a*/ 	.short	0x0064
        /*001c*/ 	.short	0x0082
	.zero		2


//--------------------- .nv.info                  --------------------------
	.section	.nv.info,"",@"SHT_CUDA_INFO"
	.align	4


	//----- nvinfo : EIATTR_REGCOUNT
	.align		4
        /*0000*/ 	.byte	0x04, 0x2f
        /*0002*/ 	.short	(.L_1 - .L_0)
	.align		4
.L_0:
        /*0004*/ 	.word	index@(_ZN4cuda6kernel13half_to_floatEPfP6__halfj)
        /*0008*/ 	.word	0x00000014


	//----- nvinfo : EIATTR_FRAME_SIZE
	.align		4
.L_1:
        /*000c*/ 	.byte	0x04, 0x11
        /*000e*/ 	.short	(.L_3 - .L_2)
	.align		4
.L_2:
        /*0010*/ 	.word	index@($_ZN4cuda6kernel13half_to_floatEPfP6__halfj$_ZN5nvstd8functionIFf6__halfEE14__make_functorIfZN4cuda6kernel13half_to_floatEPfPS1_jEUlS1_E_JS1_EE8__invokeEPvS1_)
        /*0014*/ 	.word	0x00000030


	//----- nvinfo : EIATTR_FRAME_SIZE
	.align		4
.L_3:
        /*0018*/ 	.byte	0x04, 0x11
        /*001a*/ 	.short	(.L_5 - .L_4)
	.align		4
.L_4:
        /*001c*/ 	.word	index@(_ZN4cuda6kernel13half_to_floatEPfP6__halfj)
        /*0020*/ 	.word	0x00000030


	//----- nvinfo : EIATTR_REGCOUNT
	.align		4
.L_5:
        /*0024*/ 	.byte	0x04, 0x2f
        /*0026*/ 	.short	(.L_7 - .L_6)
	.align		4
.L_6:
        /*0028*/ 	.word	index@(_ZN4cuda6kernel13float_to_halfEP6__halfPfj)
        /*002c*/ 	.word	0x00000013


	//----- nvinfo : EIATTR_FRAME_SIZE
	.align		4
.L_7:
        /*0030*/ 	.byte	0x04, 0x11
        /*0032*/ 	.short	(.L_9 - .L_8)
	.align		4
.L_8:
        /*0034*/ 	.word	index@($_ZN4cuda6kernel13float_to_halfEP6__halfPfj$_ZN5nvstd8functionIF6__halffEE14__make_functorIS1_ZN4cuda6kernel13float_to_halfEPS1_PfjEUlfE_JfEE8__invokeEPvf)
        /*0038*/ 	.word	0x00000030


	//----- nvinfo : EIATTR_FRAME_SIZE
	.align		4
.L_9:
        /*003c*/ 	.byte	0x04, 0x11
        /*003e*/ 	.short	(.L_11 - .L_10)
	.align		4
.L_10:
        /*0040*/ 	.word	index@(_ZN4cuda6kernel13float_to_halfEP6__halfPfj)
        /*0044*/ 	.word	0x00000030


	//----- nvinfo : EIATTR_MIN_STACK_SIZE
	.align		4
.L_11:
        /*0048*/ 	.byte	0x04, 0x12
        /*004a*/ 	.short	(.L_13 - .L_12)
	.align		4
.L_12:
        /*004c*/ 	.word	index@(_ZN4cuda6kernel13float_to_halfEP6__halfPfj)
        /*0050*/ 	.word	0x00000030


	//----- nvinfo : EIATTR_MIN_STACK_SIZE
	.align		4
.L_13:
        /*0054*/ 	.byte	0x04, 0x12
        /*0056*/ 	.short	(.L_15 - .L_14)
	.align		4
.L_14:
        /*0058*/ 	.word	index@(_ZN4cuda6kernel13half_to_floatEPfP6__halfj)
        /*005c*/ 	.word	0x00000030
.L_15:


//--------------------- .nv.compat                --------------------------
	.section	.nv.compat,"",@"SHT_CUDA_COMPAT_INFO"
	.align	4
        /*0000*/ 	.byte	0x02, 0x09, 0x00, 0x00, 0x02, 0x02, 0x01, 0x00, 0x02, 0x05, 0x05, 0x00, 0x03, 0x07, 0x01, 0x01
        /*0010*/ 	.byte	0x02, 0x03, 0x00, 0x00, 0x02, 0x06, 0x01, 0x00, 0x04, 0x0b, 0x08, 0x00, 0x09, 0x00, 0x00, 0x00
        /*0020*/ 	.byte	0x00, 0x00, 0x00, 0x00


//--------------------- .nv.info._ZN4cuda6kernel13float_to_halfEP6__halfPfj --------------------------
	.section	.nv.info._ZN4cuda6kernel13float_to_halfEP6__halfPfj,"",@"SHT_CUDA_INFO"
	.sectionflags	@""
	.align	4


	//----- nvinfo : EIATTR_CUDA_API_VERSION
	.align		4
        /*0000*/ 	.byte	0x04, 0x37
        /*0002*/ 	.short	(.L_17 - .L_16)
.L_16:
        /*0004*/ 	.word	0x00000082


	//----- nvinfo : EIATTR_KPARAM_INFO
	.align		4
.L_17:
        /*0008*/ 	.byte	0x04, 0x17
        /*000a*/ 	.short	(.L_19 - .L_18)
.L_18:
        /*000c*/ 	.word	0x00000000
        /*0010*/ 	.short	0x0002
        /*0012*/ 	.short	0x0010
        /*0014*/ 	.byte	0x00, 0xf0, 0x11, 0x00


	//----- nvinfo : EIATTR_KPARAM_INFO
	.align		4
.L_19:
        /*0018*/ 	.byte	0x04, 0x17
        /*001a*/ 	.short	(.L_21 - .L_20)
.L_20:
        /*001c*/ 	.word	0x00000000
        /*0020*/ 	.short	0x0001
        /*0022*/ 	.short	0x0008
        /*0024*/ 	.byte	0x00, 0xf5, 0x21, 0x00


	//----- nvinfo : EIATTR_KPARAM_INFO
	.align		4
.L_21:
        /*0028*/ 	.byte	0x04, 0x17
        /*002a*/ 	.short	(.L_23 - .L_22)
.L_22:
        /*002c*/ 	.word	0x00000000
        /*0030*/ 	.short	0x0000
        /*0032*/ 	.short	0x0000
        /*0034*/ 	.byte	0x00, 0xf5, 0x21, 0x00


	//----- nvinfo : EIATTR_SPARSE_MMA_MASK
	.align		4
.L_23:
        /*0038*/ 	.byte	0x03, 0x50
        /*003a*/ 	.short	0x0000


	//----- nvinfo : EIATTR_MAXREG_COUNT
	.align		4
        /*003c*/ 	.byte	0x03, 0x1b
        /*003e*/ 	.short	0x00ff


	//----- nvinfo : EIATTR_MERCURY_ISA_VERSION
	.align		4
        /*0040*/ 	.byte	0x03, 0x5f
        /*0042*/ 	.short	0x0101


	//----- nvinfo : EIATTR_VRC_CTA_INIT_COUNT
	.align		4
        /*0044*/ 	.byte	0x02, 0x4a
	.zero		1
	.zero		1


	//----- nvinfo : EIATTR_EXIT_INSTR_OFFSETS
	.align		4
        /*0048*/ 	.byte	0x04, 0x1c
        /*004a*/ 	.short	(.L_25 - .L_24)


	//   ....[0]....
.L_24:
        /*004c*/ 	.word	0x00000350


	//----- nvinfo : EIATTR_CRS_STACK_SIZE
	.align		4
.L_25:
        /*0050*/ 	.byte	0x04, 0x1e
        /*0052*/ 	.short	(.L_27 - .L_26)
.L_26:
        /*0054*/ 	.word	0x00000000


	//----- nvinfo : EIATTR_CBANK_PARAM_SIZE
	.align		4
.L_27:
        /*0058*/ 	.byte	0x03, 0x19
        /*005a*/ 	.short	0x0014


	//----- nvinfo : EIATTR_PARAM_CBANK
	.align		4
        /*005c*/ 	.byte	0x04, 0x0a
        /*005e*/ 	.short	(.L_29 - .L_28)
	.align		4
.L_28:
        /*0060*/ 	.word	index@(.nv.constant0._ZN4cuda6kernel13float_to_halfEP6__halfPfj)
        /*0064*/ 	.short	0x0380
        /*0066*/ 	.short	0x0014


	//----- nvinfo : EIATTR_SW_WAR
	.align		4
.L_29:
        /*0068*/ 	.byte	0x04, 0x36
        /*006a*/ 	.short	(.L_31 - .L_30)
.L_30:
        /*006c*/ 	.word	0x00000008
.L_31:


//--------------------- .nv.info._ZN4cuda6kernel13half_to_floatEPfP6__halfj --------------------------
	.section	.nv.info._ZN4cuda6kernel13half_to_floatEPfP6__halfj,"",@"SHT_CUDA_INFO"
	.sectionflags	@""
	.align	4


	//----- nvinfo : EIATTR_CUDA_API_VERSION
	.align		4
        /*0000*/ 	.byte	0x04, 0x37
        /*0002*/ 	.short	(.L_33 - .L_32)
.L_32:
        /*0004*/ 	.word	0x00000082


	//----- nvinfo : EIATTR_KPARAM_INFO
	.align		4
.L_33:
        /*0008*/ 	.byte	0x04, 0x17
        /*000a*/ 	.short	(.L_35 - .L_34)
.L_34:
        /*000c*/ 	.word	0x00000000
        /*0010*/ 	.short	0x0002
        /*0012*/ 	.short	0x0010
        /*0014*/ 	.byte	0x00, 0xf0, 0x11, 0x00


	//----- nvinfo : EIATTR_KPARAM_INFO
	.align		4
.L_35:
        /*0018*/ 	.byte	0x04, 0x17
        /*001a*/ 	.short	(.L_37 - .L_36)
.L_36:
        /*001c*/ 	.word	0x00000000
        /*0020*/ 	.short	0x0001
        /*0022*/ 	.short	0x0008
        /*0024*/ 	.byte	0x00, 0xf5, 0x21, 0x00


	//----- nvinfo : EIATTR_KPARAM_INFO
	.align		4
.L_37:
        /*0028*/ 	.byte	0x04, 0x17
        /*002a*/ 	.short	(.L_39 - .L_38)
.L_38:
        /*002c*/ 	.word	0x00000000
        /*0030*/ 	.short	0x0000
        /*0032*/ 	.short	0x0000
        /*0034*/ 	.byte	0x00, 0xf5, 0x21, 0x00


	//----- nvinfo : EIATTR_SPARSE_MMA_MASK
	.align		4
.L_39:
        /*0038*/ 	.byte	0x03, 0x50
        /*003a*/ 	.short	0x0000


	//----- nvinfo : EIATTR_MAXREG_COUNT
	.align		4
        /*003c*/ 	.byte	0x03, 0x1b
        /*003e*/ 	.short	0x00ff


	//----- nvinfo : EIATTR_MERCURY_ISA_VERSION
	.align		4
        /*0040*/ 	.byte	0x03, 0x5f
        /*0042*/ 	.short	0x0101


	//----- nvinfo : EIATTR_VRC_CTA_INIT_COUNT
	.align		4
        /*0044*/ 	.byte	0x02, 0x4a
	.zero		1
	.zero		1


	//----- nvinfo : EIATTR_EXIT_INSTR_OFFSETS
	.align		4
        /*0048*/ 	.byte	0x04, 0x1c
        /*004a*/ 	.short	(.L_41 - .L_40)


	//   ....[0]....
.L_40:
        /*004c*/ 	.word	0x00000300


	//----- nvinfo : EIATTR_CRS_STACK_SIZE
	.align		4
.L_41:
        /*0050*/ 	.byte	0x04, 0x1e
        /*0052*/ 	.short	(.L_43 - .L_42)
.L_42:
        /*0054*/ 	.word	0x00000000


	//----- nvinfo : EIATTR_CBANK_PARAM_SIZE
	.align		4
.L_43:
        /*0058*/ 	.byte	0x03, 0x19
        /*005a*/ 	.short	0x0014


	//----- nvinfo : EIATTR_PARAM_CBANK
	.align		4
        /*005c*/ 	.byte	0x04, 0x0a
        /*005e*/ 	.short	(.L_45 - .L_44)
	.align		4
.L_44:
        /*0060*/ 	.word	index@(.nv.constant0._ZN4cuda6kernel13half_to_floatEPfP6__halfj)
        /*0064*/ 	.short	0x0380
        /*0066*/ 	.short	0x0014


	//----- nvinfo : EIATTR_SW_WAR
	.align		4
.L_45:
        /*0068*/ 	.byte	0x04, 0x36
        /*006a*/ 	.short	(.L_47 - .L_46)
.L_46:
        /*006c*/ 	.word	0x00000008
.L_47:


//--------------------- .nv.callgraph             --------------------------
	.section	.nv.callgraph,"",@"SHT_CUDA_CALLGRAPH"
	.align	4
	.sectionentsize	8
	.align		4
        /*0000*/ 	.word	0x00000000
	.align		4
        /*0004*/ 	.word	0xffffffff
	.align		4
        /*0008*/ 	.word	0x00000000
	.align		4
        /*000c*/ 	.word	0xfffffffe
	.align		4
        /*0010*/ 	.word	0x00000000
	.align		4
        /*0014*/ 	.word	0xfffffffd
	.align		4
        /*0018*/ 	.word	0x00000000
	.align		4
        /*001c*/ 	.word	0xfffffffc


//--------------------- .text._ZN4cuda6kernel13float_to_halfEP6__halfPfj --------------------------
	.section	.text._ZN4cuda6kernel13float_to_halfEP6__halfPfj,"ax",@progbits
	.align	128
        .global         _ZN4cuda6kernel13float_to_halfEP6__halfPfj
        .type           _ZN4cuda6kernel13float_to_halfEP6__halfPfj,@function
        .size           _ZN4cuda6kernel13float_to_halfEP6__halfPfj,(.L_x_2 - _ZN4cuda6kernel13float_to_halfEP6__halfPfj)
        .other          _ZN4cuda6kernel13float_to_halfEP6__halfPfj,@"STO_CUDA_ENTRY STV_DEFAULT"
_ZN4cuda6kernel13float_to_halfEP6__halfPfj:
.text._ZN4cuda6kernel13float_to_halfEP6__halfPfj:
[----:B------:R-:W0:Y:S01]  /*0000*/  LDC R1, c[0x0][0x37c] ;  /* 0x0000df00ff017b82 */ /* 0x000e220000000800 */
[----:B------:R-:W1:Y:S01]  /*0010*/  S2R R4, SR_CTAID.X ;  /* 0x0000000000047919 */ /* 0x000e620000002500 */
[----:B------:R-:W1:Y:S06]  /*0020*/  LDCU UR4, c[0x0][0x360] ;  /* 0x00006c00ff0477ac */ /* 0x000e6c0008000800 */
[----:B------:R-:W2:Y:S01]  /*0030*/  LDC.64 R2, c[0x0][0x388] ;  /* 0x0000e200ff027b82 */ /* 0x000ea20000000a00 */
[----:B0-----:R-:W-:Y:S01]  /*0040*/  VIADD R1, R1, 0xffffffd0 ;  /* 0xffffffd001017836 */ /* 0x001fe20000000000 */
[----:B------:R-:W0:Y:S01]  /*0050*/  S2R R0, SR_TID.X ;  /* 0x0000000000007919 */ /* 0x000e220000002100 */
[----:B-1----:R-:W-:Y:S01]  /*0060*/  IMAD R4, R4, UR4, RZ ;  /* 0x0000000404047c24 */ /* 0x002fe2000f8e02ff */
[----:B------:R-:W1:Y:S03]  /*0070*/  LDCU.64 UR4, c[0x0][0x358] ;  /* 0x00006b00ff0477ac */ /* 0x000e660008000a00 */
[----:B------:R-:W-:-:S02]  /*0080*/  IMAD.SHL.U32 R15, R4, 0x8, RZ ;  /* 0x00000008040f7824 */ /* 0x000fc400078e00ff */
[----:B0-----:R-:W-:Y:S02]  /*0090*/  IMAD.SHL.U32 R13, R0, 0x2, RZ ;  /* 0x00000002000d7824 */ /* 0x001fe400078e00ff */
[----:B--2---:R-:W-:-:S04]  /*00a0*/  IMAD.WIDE.U32 R2, R15, 0x4, R2 ;  /* 0x000000040f027825 */ /* 0x004fc800078e0002 */
[----:B------:R-:W-:Y:S02]  /*00b0*/  IMAD.WIDE.U32 R12, R13, 0x10, R2 ;  /* 0x000000100d0c7825 */ /* 0x000fe400078e0002 */
[----:B------:R-:W0:Y:S03]  /*00c0*/  LDC.64 R2, c[0x0][0x380] ;  /* 0x0000e000ff027b82 */ /* 0x000e260000000a00 */
[----:B-1----:R-:W5:Y:S04]  /*00d0*/  LDG.E.128 R4, desc[UR4][R12.64] ;  /* 0x000000040c047981 */ /* 0x002f68000c1e1d00 */
[----:B------:R1:W5:Y:S02]  /*00e0*/  LDG.E.128 R8, desc[UR4][R12.64+0x10] ;  /* 0x000010040c087981 */ /* 0x000364000c1e1d00 */
[----:B-1----:R-:W-:Y:S01]  /*00f0*/  MOV R12, 0x120 ;  /* 0x00000120000c7802 */ /* 0x002fe20000000f00 */
[----:B0-----:R-:W-:-:S07]  /*0100*/  IMAD.WIDE.U32 R2, R15, 0x2, R2 ;  /* 0x000000020f027825 */ /* 0x001fce00078e0002 */
[----:B-----5:R-:W-:Y:S05]  /*0110*/  CALL.REL.NOINC `($_ZN4cuda6kernel13float_to_halfEP6__halfPfj$_ZN5nvstd8functionIF6__halffEE14__make_functorIS1_ZN4cuda6kernel13float_to_halfEPS1_PfjEUlfE_JfEE8__invokeEPvf) ;  /* 0x0000000000907944 */ /* 0x020fea0003c00000 */
[----:B------:R-:W-:Y:S01]  /*0120*/  PRMT R15, R14, 0x7710, RZ ;  /* 0x000077100e0f7816 */ /* 0x000fe200000000ff */
[----:B------:R-:W-:Y:S01]  /*0130*/  IMAD.MOV.U32 R4, RZ, RZ, R5 ;  /* 0x000000ffff047224 */ /* 0x000fe200078e0005 */
[----:B------:R-:W-:-:S07]  /*0140*/  MOV R12, 0x160 ;  /* 0x00000160000c7802 */ /* 0x000fce0000000f00 */
[----:B------:R-:W-:Y:S05]  /*0150*/  CALL.REL.NOINC `($_ZN4cuda6kernel13float_to_halfEP6__halfPfj$_ZN5nvstd8functionIF6__halffEE14__make_functorIS1_ZN4cuda6kernel13float_to_halfEPS1_PfjEUlfE_JfEE8__invokeEPvf) ;  /* 0x0000000000807944 */ /* 0x000fea0003c00000 */
        /* <DEDUP_REMOVED lines=20> */
[----:B------:R-:W-:Y:S01]  /*02a0*/  IMAD.MOV.U32 R4, RZ, RZ, R11 ;  /* 0x000000ffff047224 */ /* 0x000fe200078e000b */
[----:B------:R-:W-:Y:S02]  /*02b0*/  PRMT R9, R14, 0x7710, RZ ;  /* 0x000077100e097816 */ /* 0x000fe400000000ff */
[----:B------:R-:W-:-:S07]  /*02c0*/  MOV R12, 0x2e0 ;  /* 0x000002e0000c7802 */ /* 0x000fce0000000f00 */
[----:B------:R-:W-:Y:S05]  /*02d0*/  CALL.REL.NOINC `($_ZN4cuda6kernel13float_to_halfEP6__halfPfj$_ZN5nvstd8functionIF6__halffEE14__make_functorIS1_ZN4cuda6kernel13float_to_halfEPS1_PfjEUlfE_JfEE8__invokeEPvf) ;  /* 0x0000000000207944 */ /* 0x000fea0003c00000 */
[----:B------:R-:W-:Y:S01]  /*02e0*/  PRMT R14, R14, 0x7710, RZ ;  /* 0x000077100e0e7816 */ /* 0x000fe200000000ff */
[----:B------:R-:W-:Y:S01]  /*02f0*/  IMAD.WIDE.U32 R2, R0, 0x10, R2 ;  /* 0x0000001000027825 */ /* 0x000fe200078e0002 */
[----:B------:R-:W-:Y:S02]  /*0300*/  PRMT R5, R5, 0x5410, R6 ;  /* 0x0000541005057816 */ /* 0x000fe40000000006 */
[----:B------:R-:W-:Y:S02]  /*0310*/  PRMT R6, R7, 0x5410, R8 ;  /* 0x0000541007067816 */ /* 0x000fe40000000008 */
[----:B------:R-:W-:Y:S02]  /*0320*/  PRMT R4, R15, 0x5410, R16 ;  /* 0x000054100f047816 */ /* 0x000fe40000000010 */
[----:B------:R-:W-:-:S05]  /*0330*/  PRMT R7, R9, 0x5410, R14 ;  /* 0x0000541009077816 */ /* 0x000fca000000000e */
[----:B------:R-:W-:Y:S01]  /*0340*/  STG.E.128 desc[UR4][R2.64], R4 ;  /* 0x0000000402007986 */ /* 0x000fe2000c101d04 */
[----:B------:R-:W-:Y:S05]  /*0350*/  EXIT ;  /* 0x000000000000794d */ /* 0x000fea0003800000 */
        .type           $_ZN4cuda6kernel13float_to_halfEP6__halfPfj$_ZN5nvstd8functionIF6__halffEE14__make_functorIS1_ZN4cuda6kernel13float_to_halfEPS1_PfjEUlfE_JfEE8__invokeEPvf,@function
        .size           $_ZN4cuda6kernel13float_to_halfEP6__halfPfj$_ZN5nvstd8functionIF6__halffEE14__make_functorIS1_ZN4cuda6kernel13float_to_halfEPS1_PfjEUlfE_JfEE8__invokeEPvf,(.L_x_2 - $_ZN4cuda6kernel13float_to_halfEP6__halfPfj$_ZN5nvstd8functionIF6__halffEE14__make_functorIS1_ZN4cuda6kernel13float_to_halfEPS1_PfjEUlfE_JfEE8__invokeEPvf)
$_ZN4cuda6kernel13float_to_halfEP6__halfPfj$_ZN5nvstd8functionIF6__halffEE14__make_functorIS1_ZN4cuda6kernel13float_to_halfEPS1_PfjEUlfE_JfEE8__invokeEPvf:
[----:B------:R-:W0:Y:S01]  /*0360*/  F2F.F16.F32 R14, R4 ;  /* 0x00000004000e7304 */ /* 0x000e220000200800 */
[----:B------:R-:W-:-:S04]  /*0370*/  IMAD.MOV.U32 R13, RZ, RZ, 0x0 ;  /* 0x00000000ff0d7424 */ /* 0x000fc800078e00ff */
[----:B0-----:R-:W-:Y:S05]  /*0380*/  RET.REL.NODEC R12 `(_ZN4cuda6kernel13float_to_halfEP6__halfPfj) ;  /* 0xfffffffc0c1c7950 */ /* 0x001fea0003c3ffff */
.L_x_0:
[----:B------:R-:W-:-:S00]  /*0390*/  BRA `(.L_x_0) ;  /* 0xfffffffc00fc7947 */ /* 0x000fc0000383ffff */
[----:B------:R-:W-:-:S00]  /*03a0*/  NOP ;  /* 0x0000000000007918 */ /* 0x000fc00000000000 */
        /* <DEDUP_REMOVED lines=13> */
.L_x_2:


//--------------------- .text._ZN4cuda6kernel13half_to_floatEPfP6__halfj --------------------------
	.section	.text._ZN4cuda6kernel13half_to_floatEPfP6__halfj,"ax",@progbits
	.align	128
        .global         _ZN4cuda6kernel13half_to_floatEPfP6__halfj
        .type           _ZN4cuda6kernel13half_to_floatEPfP6__halfj,@function
        .size           _ZN4cuda6kernel13half_to_floatEPfP6__halfj,(.L_x_3 - _ZN4cuda6kernel13half_to_floatEPfP6__halfj)
        .other          _ZN4cuda6kernel13half_to_floatEPfP6__halfj,@"STO_CUDA_ENTRY STV_DEFAULT"
_ZN4cuda6kernel13half_to_floatEPfP6__halfj:
.text._ZN4cuda6kernel13half_to_floatEPfP6__halfj:
        /* <DEDUP_REMOVED lines=8> */
[----:B------:R-:W-:-:S04]  /*0080*/  IMAD.SHL.U32 R9, R4, 0x8, RZ ;  /* 0x0000000804097824 */ /* 0x000fc800078e00ff */
[----:B--2---:R-:W-:-:S04]  /*0090*/  IMAD.WIDE.U32 R2, R9, 0x2, R2 ;  /* 0x0000000209027825 */ /* 0x004fc800078e0002 */
[----:B0-----:R-:W-:Y:S02]  /*00a0*/  IMAD.WIDE.U32 R4, R0, 0x10, R2 ;  /* 0x0000001000047825 */ /* 0x001fe400078e0002 */
[----:B------:R-:W0:Y:S04]  /*00b0*/  LDC.64 R2, c[0x0][0x380] ;  /* 0x0000e000ff027b82 */ /* 0x000e280000000a00 */
[----:B-1----:R-:W5:Y:S01]  /*00c0*/  LDG.E.128 R4, desc[UR4][R4.64] ;  /* 0x0000000404047981 */ /* 0x002f62000c1e1d00 */
[----:B------:R-:W-:Y:S01]  /*00d0*/  MOV R16, 0x100 ;  /* 0x0000010000107802 */ /* 0x000fe20000000f00 */
[----:B0-----:R-:W-:-:S07]  /*00e0*/  IMAD.WIDE.U32 R2, R9, 0x4, R2 ;  /* 0x0000000409027825 */ /* 0x001fce00078e0002 */
[----:B-----5:R-:W-:Y:S05]  /*00f0*/  CALL.REL.NOINC `($_ZN4cuda6kernel13half_to_floatEPfP6__halfj$_ZN5nvstd8functionIFf6__halfEE14__make_functorIfZN4cuda6kernel13half_to_floatEPfPS1_jEUlS1_E_JS1_EE8__invokeEPvS1_) ;  /* 0x0000000000847944 */ /* 0x020fea0003c00000 */
[----:B------:R-:W-:Y:S02]  /*0100*/  MOV R8, R15 ;  /* 0x0000000f00087202 */ /* 0x000fe40000000f00 */
[----:B------:R-:W-:Y:S02]  /*0110*/  PRMT R4, R4, 0x7632, R4 ;  /* 0x0000763204047816 */ /* 0x000fe40000000004 */
[----:B------:R-:W-:-:S07]  /*0120*/  MOV R16, 0x140 ;  /* 0x0000014000107802 */ /* 0x000fce0000000f00 */
[----:B------:R-:W-:Y:S05]  /*0130*/  CALL.REL.NOINC `($_ZN4cuda6kernel13half_to_floatEPfP6__halfj$_ZN5nvstd8functionIFf6__halfEE14__make_functorIfZN4cuda6kernel13half_to_floatEPfPS1_jEUlS1_E_JS1_EE8__invokeEPvS1_) ;  /* 0x0000000000747944 */ /* 0x000fea0003c00000 */
[----:B------:R-:W-:Y:S01]  /*0140*/  IMAD.MOV.U32 R9, RZ, RZ, R15 ;  /* 0x000000ffff097224 */ /* 0x000fe200078e000f */
[----:B------:R-:W-:Y:S01]  /*0150*/  MOV R16, 0x180 ;  /* 0x0000018000107802 */ /* 0x000fe20000000f00 */
[----:B------:R-:W-:-:S07]  /*0160*/  IMAD.MOV.U32 R4, RZ, RZ, R5 ;  /* 0x000000ffff047224 */ /* 0x000fce00078e0005 */
[----:B------:R-:W-:Y:S05]  /*0170*/  CALL.REL.NOINC `($_ZN4cuda6kernel13half_to_floatEPfP6__halfj$_ZN5nvstd8functionIFf6__halfEE14__make_functorIfZN4cuda6kernel13half_to_floatEPfPS1_jEUlS1_E_JS1_EE8__invokeEPvS1_) ;  /* 0x0000000000647944 */ /* 0x000fea0003c00000 */
        /* <DEDUP_REMOVED lines=8> */
[----:B------:R-:W-:Y:S02]  /*0200*/  PRMT R4, R6, 0x7632, R4 ;  /* 0x0000763206047816 */ /* 0x000fe40000000004 */
[----:B------:R-:W-:Y:S02]  /*0210*/  MOV R12, R15 ;  /* 0x0000000f000c7202 */ /* 0x000fe40000000f00 */
        /* <DEDUP_REMOVED lines=10> */
[----:B------:R-:W-:-:S04]  /*02c0*/  IMAD.SHL.U32 R5, R0, 0x2, RZ ;  /* 0x0000000200057824 */ /* 0x000fc800078e00ff */
[----:B------:R-:W-:-:S05]  /*02d0*/  IMAD.WIDE.U32 R2, R5, 0x10, R2 ;  /* 0x0000001005027825 */ /* 0x000fca00078e0002 */
[----:B------:R-:W-:Y:S04]  /*02e0*/  STG.E.128 desc[UR4][R2.64], R8 ;  /* 0x0000000802007986 */ /* 0x000fe8000c101d04 */
[----:B------:R-:W-:Y:S01]  /*02f0*/  STG.E.128 desc[UR4][R2.64+0x10], R12 ;  /* 0x0000100c02007986 */ /* 0x000fe2000c101d04 */
[----:B------:R-:W-:Y:S05]  /*0300*/  EXIT ;  /* 0x000000000000794d */ /* 0x000fea0003800000 */
        .type           $_ZN4cuda6kernel13half_to_floatEPfP6__halfj$_ZN5nvstd8functionIFf6__halfEE14__make_functorIfZN4cuda6kernel13half_to_floatEPfPS1_jEUlS1_E_JS1_EE8__invokeEPvS1_,@function
        .size           $_ZN4cuda6kernel13half_to_floatEPfP6__halfj$_ZN5nvstd8functionIFf6__halfEE14__make_functorIfZN4cuda6kernel13half_to_floatEPfPS1_jEUlS1_E_JS1_EE8__invokeEPvS1_,(.L_x_3 - $_ZN4cuda6kernel13half_to_floatEPfP6__halfj$_ZN5nvstd8functionIFf6__halfEE14__make_functorIfZN4cuda6kernel13half_to_floatEPfPS1_jEUlS1_E_JS1_EE8__invokeEPvS1_)
$_ZN4cuda6kernel13half_to_floatEPfP6__halfj$_ZN5nvstd8functionIFf6__halfEE14__make_functorIfZN4cuda6kernel13half_to_floatEPfPS1_jEUlS1_E_JS1_EE8__invokeEPvS1_:
[----:B------:R-:W-:Y:S01]  /*0310*/  HFMA2 R17, -RZ, RZ, 0, 0 ;  /* 0x00000000ff117431 */ /* 0x000fe200000001ff */
[----:B------:R-:W-:-:S05]  /*0320*/  PRMT R15, R4, 0x7710, RZ ;  /* 0x00007710040f7816 */ /* 0x000fca00000000ff */
[----:B------:R-:W-:Y:S01]  /*0330*/  HADD2.F32 R15, -RZ, R15.H0_H0 ;  /* 0x2000000fff0f7230 */ /* 0x000fe20000004100 */
[----:B------:R-:W-:Y:S06]  /*0340*/  RET.REL.NODEC R16 `(_ZN4cuda6kernel13half_to_floatEPfP6__halfj) ;  /* 0xfffffffc102c7950 */ /* 0x000fec0003c3ffff */
.L_x_1:
        /* <DEDUP_REMOVED lines=11> */
.L_x_3:


//--------------------- .nv.shared.reserved.0     --------------------------
	.section	.nv.shared.reserved.0,"aw",@nobits
	.weak		__nv_reservedSMEM_offset_0_alias
	.size		__nv_reservedSMEM_offset_0_alias, 0, 64
	.other		__nv_reservedSMEM_offset_0_alias,@"STO_CUDA_RESERVED_SHARED STV_DEFAULT"
__nv_reservedSMEM_offset_0_alias:
	.zero		0
	.zero		64


//--------------------- .nv.constant0._ZN4cuda6kernel13float_to_halfEP6__halfPfj --------------------------
	.section	.nv.constant0._ZN4cuda6kernel13float_to_halfEP6__halfPfj,"a",@progbits
	.sectionflags	@""
	.align	4
.nv.constant0._ZN4cuda6kernel13float_to_halfEP6__halfPfj:
	.zero		916


//--------------------- .nv.constant0._ZN4cuda6kernel13half_to_floatEPfP6__halfj --------------------------
	.section	.nv.constant0._ZN4cuda6kernel13half_to_floatEPfP6__halfj,"a",@progbits
	.sectionflags	@""
	.align	4
.nv.constant0._ZN4cuda6kernel13half_to_floatEPfP6__halfj:
	.zero		916


//--------------------- SYMBOLS --------------------------

	.type		.nv.reservedSmem.offset0,@object
	.size		.nv.reservedSmem.offset0,0x4
